//
// Generated by NVIDIA NVVM Compiler
//
// Compiler Build ID: CL-36424714
// Cuda compilation tools, release 13.0, V13.0.88
// Based on NVVM 20.0.0
//

.version 9.0
.target sm_100
.address_size 64

	// .globl	_Z11max_pool_2dPfS_jjjjjjj

.visible .entry _Z11max_pool_2dPfS_jjjjjjj(
	.param .u64 .ptr .align 1 _Z11max_pool_2dPfS_jjjjjjj_param_0,
	.param .u64 .ptr .align 1 _Z11max_pool_2dPfS_jjjjjjj_param_1,
	.param .u32 _Z11max_pool_2dPfS_jjjjjjj_param_2,
	.param .u32 _Z11max_pool_2dPfS_jjjjjjj_param_3,
	.param .u32 _Z11max_pool_2dPfS_jjjjjjj_param_4,
	.param .u32 _Z11max_pool_2dPfS_jjjjjjj_param_5,
	.param .u32 _Z11max_pool_2dPfS_jjjjjjj_param_6,
	.param .u32 _Z11max_pool_2dPfS_jjjjjjj_param_7,
	.param .u32 _Z11max_pool_2dPfS_jjjjjjj_param_8
)
{
	.reg .pred 	%p<101>;
	.reg .b32 	%r<134>;
	.reg .b32 	%f<92>;
	.reg .b64 	%rd<38>;

	ld.param.u64 	%rd3, [_Z11max_pool_2dPfS_jjjjjjj_param_0];
	ld.param.u32 	%r62, [_Z11max_pool_2dPfS_jjjjjjj_param_2];
	ld.param.u32 	%r63, [_Z11max_pool_2dPfS_jjjjjjj_param_3];
	ld.param.u32 	%r68, [_Z11max_pool_2dPfS_jjjjjjj_param_4];
	ld.param.u32 	%r64, [_Z11max_pool_2dPfS_jjjjjjj_param_5];
	ld.param.u32 	%r65, [_Z11max_pool_2dPfS_jjjjjjj_param_6];
	ld.param.u32 	%r66, [_Z11max_pool_2dPfS_jjjjjjj_param_7];
	ld.param.u32 	%r67, [_Z11max_pool_2dPfS_jjjjjjj_param_8];
	cvta.to.global.u64 	%rd1, %rd3;
	mov.u32 	%r70, %ntid.x;
	mov.u32 	%r71, %ctaid.x;
	mov.u32 	%r72, %tid.x;
	mad.lo.s32 	%r1, %r70, %r71, %r72;
	mov.u32 	%r73, %ntid.y;
	mov.u32 	%r74, %ctaid.y;
	mov.u32 	%r75, %tid.y;
	mad.lo.s32 	%r76, %r73, %r74, %r75;
	setp.ge.u32 	%p1, %r1, %r64;
	setp.ge.u32 	%p2, %r76, %r68;
	or.pred  	%p3, %p1, %p2;
	@%p3 bra 	$L__BB0_45;
	mul.lo.s32 	%r77, %r67, %r1;
	shr.u32 	%r78, %r65, 1;
	sub.s32 	%r120, %r77, %r78;
	add.s32 	%r79, %r78, %r77;
	add.s32 	%r4, %r79, 1;
	setp.ge.s32 	%p4, %r120, %r4;
	mov.f32 	%f85, 0fFF800000;
	@%p4 bra 	$L__BB0_44;
	mul.lo.s32 	%r80, %r67, %r76;
	shr.u32 	%r81, %r66, 1;
	sub.s32 	%r5, %r80, %r81;
	add.s32 	%r82, %r81, 1;
	add.s32 	%r6, %r82, %r80;
	and.b32  	%r7, %r66, -2;
	add.s32 	%r83, %r82, %r81;
	and.b32  	%r8, %r66, 6;
	and.b32  	%r9, %r66, 2;
	add.s32 	%r10, %r5, 3;
	mul.lo.s32 	%r19, %r63, %r5;
	add.s32 	%r11, %r19, %r63;
	shl.b32 	%r12, %r63, 3;
	add.s32 	%r84, %r5, 2;
	mul.lo.s32 	%r13, %r63, %r84;
	mul.lo.s32 	%r14, %r63, %r10;
	add.s32 	%r85, %r5, 4;
	mul.lo.s32 	%r15, %r63, %r85;
	add.s32 	%r86, %r5, 5;
	mul.lo.s32 	%r16, %r63, %r86;
	add.s32 	%r87, %r5, 6;
	mul.lo.s32 	%r17, %r63, %r87;
	add.s32 	%r88, %r5, 7;
	mul.lo.s32 	%r18, %r63, %r88;
	and.b32  	%r89, %r83, -8;
	neg.s32 	%r20, %r89;
	mov.f32 	%f85, 0fFF800000;
$L__BB0_3:
	setp.ge.s32 	%p5, %r5, %r6;
	@%p5 bra 	$L__BB0_43;
	setp.lt.u32 	%p6, %r7, 7;
	mov.u32 	%r132, %r5;
	@%p6 bra 	$L__BB0_24;
	add.s32 	%r129, %r11, %r120;
	add.s32 	%r128, %r13, %r120;
	add.s32 	%r127, %r14, %r120;
	add.s32 	%r126, %r15, %r120;
	add.s32 	%r125, %r16, %r120;
	add.s32 	%r124, %r17, %r120;
	add.s32 	%r123, %r18, %r120;
	add.s32 	%r122, %r19, %r120;
	mov.u32 	%r121, %r20;
	mov.u32 	%r130, %r10;
$L__BB0_6:
	.pragma "nounroll";
	setp.ge.u32 	%p7, %r120, %r63;
	add.s32 	%r90, %r130, -3;
	or.b32  	%r91, %r90, %r120;
	setp.lt.s32 	%p8, %r91, 0;
	setp.ge.u32 	%p9, %r90, %r62;
	or.pred  	%p10, %p9, %p7;
	mov.f32 	%f72, 0fFF800000;
	or.pred  	%p11, %p10, %p8;
	@%p11 bra 	$L__BB0_8;
	mul.wide.u32 	%rd4, %r122, 4;
	add.s64 	%rd5, %rd1, %rd4;
	ld.global.f32 	%f72, [%rd5];
$L__BB0_8:
	setp.gt.f32 	%p13, %f72, %f85;
	selp.f32 	%f5, %f72, %f85, %p13;
	add.s32 	%r92, %r130, -2;
	or.b32  	%r93, %r92, %r120;
	setp.lt.s32 	%p14, %r93, 0;
	setp.ge.u32 	%p15, %r92, %r62;
	or.pred  	%p16, %p15, %p7;
	mov.f32 	%f73, 0fFF800000;
	or.pred  	%p17, %p16, %p14;
	@%p17 bra 	$L__BB0_10;
	mul.wide.u32 	%rd6, %r129, 4;
	add.s64 	%rd7, %rd1, %rd6;
	ld.global.f32 	%f73, [%rd7];
$L__BB0_10:
	setp.gt.f32 	%p19, %f73, %f5;
	selp.f32 	%f8, %f73, %f5, %p19;
	add.s32 	%r94, %r130, -1;
	or.b32  	%r95, %r94, %r120;
	setp.lt.s32 	%p20, %r95, 0;
	setp.ge.u32 	%p21, %r94, %r62;
	or.pred  	%p22, %p21, %p7;
	mov.f32 	%f74, 0fFF800000;
	or.pred  	%p23, %p22, %p20;
	@%p23 bra 	$L__BB0_12;
	mul.wide.u32 	%rd8, %r128, 4;
	add.s64 	%rd9, %rd1, %rd8;
	ld.global.f32 	%f74, [%rd9];
$L__BB0_12:
	setp.gt.f32 	%p25, %f74, %f8;
	selp.f32 	%f11, %f74, %f8, %p25;
	or.b32  	%r96, %r130, %r120;
	setp.lt.s32 	%p26, %r96, 0;
	setp.ge.u32 	%p27, %r130, %r62;
	or.pred  	%p28, %p27, %p7;
	mov.f32 	%f75, 0fFF800000;
	or.pred  	%p29, %p28, %p26;
	@%p29 bra 	$L__BB0_14;
	mul.wide.u32 	%rd10, %r127, 4;
	add.s64 	%rd11, %rd1, %rd10;
	ld.global.f32 	%f75, [%rd11];
$L__BB0_14:
	setp.gt.f32 	%p31, %f75, %f11;
	selp.f32 	%f14, %f75, %f11, %p31;
	add.s32 	%r97, %r130, 1;
	or.b32  	%r98, %r97, %r120;
	setp.lt.s32 	%p32, %r98, 0;
	setp.ge.u32 	%p33, %r97, %r62;
	or.pred  	%p34, %p33, %p7;
	mov.f32 	%f76, 0fFF800000;
	or.pred  	%p35, %p34, %p32;
	@%p35 bra 	$L__BB0_16;
	mul.wide.u32 	%rd12, %r126, 4;
	add.s64 	%rd13, %rd1, %rd12;
	ld.global.f32 	%f76, [%rd13];
$L__BB0_16:
	setp.gt.f32 	%p37, %f76, %f14;
	selp.f32 	%f17, %f76, %f14, %p37;
	add.s32 	%r99, %r130, 2;
	or.b32  	%r100, %r99, %r120;
	setp.lt.s32 	%p38, %r100, 0;
	setp.ge.u32 	%p39, %r99, %r62;
	or.pred  	%p40, %p39, %p7;
	mov.f32 	%f77, 0fFF800000;
	or.pred  	%p41, %p40, %p38;
	@%p41 bra 	$L__BB0_18;
	mul.wide.u32 	%rd14, %r125, 4;
	add.s64 	%rd15, %rd1, %rd14;
	ld.global.f32 	%f77, [%rd15];
$L__BB0_18:
	setp.gt.f32 	%p43, %f77, %f17;
	selp.f32 	%f20, %f77, %f17, %p43;
	add.s32 	%r101, %r130, 3;
	or.b32  	%r102, %r101, %r120;
	setp.lt.s32 	%p44, %r102, 0;
	setp.ge.u32 	%p45, %r101, %r62;
	or.pred  	%p46, %p45, %p7;
	mov.f32 	%f78, 0fFF800000;
	or.pred  	%p47, %p46, %p44;
	@%p47 bra 	$L__BB0_20;
	mul.wide.u32 	%rd16, %r124, 4;
	add.s64 	%rd17, %rd1, %rd16;
	ld.global.f32 	%f78, [%rd17];
$L__BB0_20:
	add.s32 	%r103, %r130, 4;
	setp.gt.f32 	%p49, %f78, %f20;
	selp.f32 	%f23, %f78, %f20, %p49;
	or.b32  	%r104, %r103, %r120;
	setp.lt.s32 	%p50, %r104, 0;
	setp.ge.u32 	%p51, %r103, %r62;
	or.pred  	%p52, %p51, %p7;
	mov.f32 	%f79, 0fFF800000;
	or.pred  	%p53, %p52, %p50;
	@%p53 bra 	$L__BB0_22;
	mul.wide.u32 	%rd18, %r123, 4;
	add.s64 	%rd19, %rd1, %rd18;
	ld.global.f32 	%f79, [%rd19];
$L__BB0_22:
	setp.gt.f32 	%p54, %f79, %f23;
	selp.f32 	%f85, %f79, %f23, %p54;
	add.s32 	%r130, %r130, 8;
	add.s32 	%r129, %r129, %r12;
	add.s32 	%r128, %r128, %r12;
	add.s32 	%r127, %r127, %r12;
	add.s32 	%r126, %r126, %r12;
	add.s32 	%r125, %r125, %r12;
	add.s32 	%r124, %r124, %r12;
	add.s32 	%r123, %r123, %r12;
	add.s32 	%r122, %r122, %r12;
	add.s32 	%r121, %r121, 8;
	setp.ne.s32 	%p55, %r121, 0;
	@%p55 bra 	$L__BB0_6;
	add.s32 	%r132, %r130, -3;
$L__BB0_24:
	setp.lt.u32 	%p56, %r8, 3;
	@%p56 bra 	$L__BB0_34;
	setp.ge.u32 	%p57, %r120, %r63;
	mad.lo.s32 	%r52, %r132, %r63, %r120;
	or.b32  	%r105, %r132, %r120;
	setp.lt.s32 	%p58, %r105, 0;
	setp.ge.u32 	%p59, %r132, %r62;
	or.pred  	%p60, %p59, %p57;
	mov.f32 	%f81, 0fFF800000;
	or.pred  	%p61, %p60, %p58;
	@%p61 bra 	$L__BB0_27;
	mul.wide.u32 	%rd20, %r52, 4;
	add.s64 	%rd21, %rd1, %rd20;
	ld.global.f32 	%f81, [%rd21];
$L__BB0_27:
	setp.gt.f32 	%p63, %f81, %f85;
	selp.f32 	%f30, %f81, %f85, %p63;
	add.s32 	%r106, %r132, 1;
	add.s32 	%r53, %r52, %r63;
	or.b32  	%r107, %r106, %r120;
	setp.lt.s32 	%p64, %r107, 0;
	setp.ge.u32 	%p65, %r106, %r62;
	or.pred  	%p66, %p65, %p57;
	mov.f32 	%f82, 0fFF800000;
	or.pred  	%p67, %p66, %p64;
	@%p67 bra 	$L__BB0_29;
	mul.wide.u32 	%rd22, %r53, 4;
	add.s64 	%rd23, %rd1, %rd22;
	ld.global.f32 	%f82, [%rd23];
$L__BB0_29:
	setp.gt.f32 	%p69, %f82, %f30;
	selp.f32 	%f33, %f82, %f30, %p69;
	add.s32 	%r108, %r132, 2;
	add.s32 	%r54, %r53, %r63;
	or.b32  	%r109, %r108, %r120;
	setp.lt.s32 	%p70, %r109, 0;
	setp.ge.u32 	%p71, %r108, %r62;
	or.pred  	%p72, %p71, %p57;
	mov.f32 	%f83, 0fFF800000;
	or.pred  	%p73, %p72, %p70;
	@%p73 bra 	$L__BB0_31;
	mul.wide.u32 	%rd24, %r54, 4;
	add.s64 	%rd25, %rd1, %rd24;
	ld.global.f32 	%f83, [%rd25];
$L__BB0_31:
	setp.gt.f32 	%p75, %f83, %f33;
	selp.f32 	%f36, %f83, %f33, %p75;
	add.s32 	%r110, %r132, 3;
	or.b32  	%r111, %r110, %r120;
	setp.lt.s32 	%p76, %r111, 0;
	setp.ge.u32 	%p77, %r110, %r62;
	or.pred  	%p78, %p77, %p57;
	mov.f32 	%f84, 0fFF800000;
	or.pred  	%p79, %p78, %p76;
	@%p79 bra 	$L__BB0_33;
	add.s32 	%r112, %r54, %r63;
	mul.wide.u32 	%rd26, %r112, 4;
	add.s64 	%rd27, %rd1, %rd26;
	ld.global.f32 	%f84, [%rd27];
$L__BB0_33:
	setp.gt.f32 	%p80, %f84, %f36;
	selp.f32 	%f85, %f84, %f36, %p80;
	add.s32 	%r132, %r132, 4;
$L__BB0_34:
	setp.eq.s32 	%p81, %r9, 0;
	@%p81 bra 	$L__BB0_40;
	setp.ge.u32 	%p82, %r120, %r63;
	mad.lo.s32 	%r57, %r132, %r63, %r120;
	or.b32  	%r113, %r132, %r120;
	setp.lt.s32 	%p83, %r113, 0;
	setp.ge.u32 	%p84, %r132, %r62;
	or.pred  	%p85, %p84, %p82;
	mov.f32 	%f86, 0fFF800000;
	or.pred  	%p86, %p85, %p83;
	@%p86 bra 	$L__BB0_37;
	mul.wide.u32 	%rd28, %r57, 4;
	add.s64 	%rd29, %rd1, %rd28;
	ld.global.f32 	%f86, [%rd29];
$L__BB0_37:
	setp.gt.f32 	%p88, %f86, %f85;
	selp.f32 	%f43, %f86, %f85, %p88;
	add.s32 	%r114, %r132, 1;
	or.b32  	%r115, %r114, %r120;
	setp.lt.s32 	%p89, %r115, 0;
	setp.ge.u32 	%p90, %r114, %r62;
	or.pred  	%p91, %p90, %p82;
	mov.f32 	%f87, 0fFF800000;
	or.pred  	%p92, %p91, %p89;
	@%p92 bra 	$L__BB0_39;
	add.s32 	%r116, %r57, %r63;
	mul.wide.u32 	%rd30, %r116, 4;
	add.s64 	%rd31, %rd1, %rd30;
	ld.global.f32 	%f87, [%rd31];
$L__BB0_39:
	setp.gt.f32 	%p93, %f87, %f43;
	selp.f32 	%f85, %f87, %f43, %p93;
	add.s32 	%r132, %r132, 2;
$L__BB0_40:
	setp.ge.u32 	%p94, %r120, %r63;
	mul.lo.s32 	%r60, %r132, %r63;
	or.b32  	%r117, %r132, %r120;
	setp.lt.s32 	%p95, %r117, 0;
	setp.ge.u32 	%p96, %r132, %r62;
	or.pred  	%p97, %p96, %p94;
	mov.f32 	%f89, 0fFF800000;
	or.pred  	%p98, %p97, %p95;
	@%p98 bra 	$L__BB0_42;
	add.s32 	%r118, %r60, %r120;
	mul.wide.u32 	%rd32, %r118, 4;
	add.s64 	%rd33, %rd1, %rd32;
	ld.global.f32 	%f89, [%rd33];
$L__BB0_42:
	setp.gt.f32 	%p99, %f89, %f85;
	selp.f32 	%f85, %f89, %f85, %p99;
$L__BB0_43:
	add.s32 	%r120, %r120, 1;
	setp.ne.s32 	%p100, %r120, %r4;
	@%p100 bra 	$L__BB0_3;
$L__BB0_44:
	ld.param.u64 	%rd37, [_Z11max_pool_2dPfS_jjjjjjj_param_1];
	mad.lo.s32 	%r119, %r64, %r76, %r1;
	cvta.to.global.u64 	%rd34, %rd37;
	mul.wide.u32 	%rd35, %r119, 4;
	add.s64 	%rd36, %rd34, %rd35;
	st.global.f32 	[%rd36], %f85;
$L__BB0_45:
	ret;

}


// ===== COMPILED SASS (sm_100) =====

	.target	sm_100

	.elftype	@"ET_EXEC"


//--------------------- .note.nv.tkinfo           --------------------------
	.section	.note.nv.tkinfo,"",@"SHT_NOTE"
	.sectionflags	@"SHF_NOTE_NV_TKINFO"
	.tkinfo
        /*0018*/ 	.word	0x00000002
        /*0030*/ 	.string	""
        /*0030*/ 	.string	"ptxas"
        /*0030*/ 	.string	"Cuda compilation tools, release 13.0, V13.0.88"
        /*0030*/ 	.string	"Build cuda_13.0.r13.0/compiler.36424714_0"
        /*0030*/ 	.string	"-arch sm_100 -m 64 "



//--------------------- .note.nv.cuinfo           --------------------------
	.section	.note.nv.cuinfo,"",@"SHT_NOTE"
	.sectionflags	@"SHF_NOTE_NV_CUINFO"
        /*0018*/ 	.short	0x0002
        /*001a*/ 	.short	0x0064
        /*001c*/ 	.short	0x0082
	.zero		2


//--------------------- .nv.info                  --------------------------
	.section	.nv.info,"",@"SHT_CUDA_INFO"
	.align	4


	//----- nvinfo : EIATTR_REGCOUNT
	.align		4
        /*0000*/ 	.byte	0x04, 0x2f
        /*0002*/ 	.short	(.L_1 - .L_0)
	.align		4
.L_0:
        /*0004*/ 	.word	index@(_Z11max_pool_2dPfS_jjjjjjj)
        /*0008*/ 	.word	0x00000020


	//----- nvinfo : EIATTR_FRAME_SIZE
	.align		4
.L_1:
        /*000c*/ 	.byte	0x04, 0x11
        /*000e*/ 	.short	(.L_3 - .L_2)
	.align		4
.L_2:
        /*0010*/ 	.word	index@(_Z11max_pool_2dPfS_jjjjjjj)
        /*0014*/ 	.word	0x00000000


	//----- nvinfo : EIATTR_MIN_STACK_SIZE
	.align		4
.L_3:
        /*0018*/ 	.byte	0x04, 0x12
        /*001a*/ 	.short	(.L_5 - .L_4)
	.align		4
.L_4:
        /*001c*/ 	.word	index@(_Z11max_pool_2dPfS_jjjjjjj)
        /*0020*/ 	.word	0x00000000
.L_5:


//--------------------- .nv.compat                --------------------------
	.section	.nv.compat,"",@"SHT_CUDA_COMPAT_INFO"
	.align	4
        /*0000*/ 	.byte	0x02, 0x09, 0x00, 0x00, 0x02, 0x02, 0x01, 0x00, 0x02, 0x05, 0x05, 0x00, 0x03, 0x07, 0x01, 0x01
        /*0010*/ 	.byte	0x02, 0x03, 0x00, 0x00, 0x02, 0x06, 0x01, 0x00, 0x04, 0x0b, 0x08, 0x00, 0x09, 0x00, 0x00, 0x00
        /*0020*/ 	.byte	0x00, 0x00, 0x00, 0x00


//--------------------- .nv.info._Z11max_pool_2dPfS_jjjjjjj --------------------------
	.section	.nv.info._Z11max_pool_2dPfS_jjjjjjj,"",@"SHT_CUDA_INFO"
	.sectionflags	@""
	.align	4


	//----- nvinfo : EIATTR_CUDA_API_VERSION
	.align		4
        /*0000*/ 	.byte	0x04, 0x37
        /*0002*/ 	.short	(.L_7 - .L_6)
.L_6:
        /*0004*/ 	.word	0x00000082


	//----- nvinfo : EIATTR_KPARAM_INFO
	.align		4
.L_7:
        /*0008*/ 	.byte	0x04, 0x17
        /*000a*/ 	.short	(.L_9 - .L_8)
.L_8:
        /*000c*/ 	.word	0x00000000
        /*0010*/ 	.short	0x0008
        /*0012*/ 	.short	0x0028
        /*0014*/ 	.byte	0x00, 0xf0, 0x11, 0x00


	//----- nvinfo : EIATTR_KPARAM_INFO
	.align		4
.L_9:
        /*0018*/ 	.byte	0x04, 0x17
        /*001a*/ 	.short	(.L_11 - .L_10)
.L_10:
        /*001c*/ 	.word	0x00000000
        /*0020*/ 	.short	0x0007
        /*0022*/ 	.short	0x0024
        /*0024*/ 	.byte	0x00, 0xf0, 0x11, 0x00


	//----- nvinfo : EIATTR_KPARAM_INFO
	.align		4
.L_11:
        /*0028*/ 	.byte	0x04, 0x17
        /*002a*/ 	.short	(.L_13 - .L_12)
.L_12:
        /*002c*/ 	.word	0x00000000
        /*0030*/ 	.short	0x0006
        /*0032*/ 	.short	0x0020
        /*0034*/ 	.byte	0x00, 0xf0, 0x11, 0x00


	//----- nvinfo : EIATTR_KPARAM_INFO
	.align		4
.L_13:
        /*0038*/ 	.byte	0x04, 0x17
        /*003a*/ 	.short	(.L_15 - .L_14)
.L_14:
        /*003c*/ 	.word	0x00000000
        /*0040*/ 	.short	0x0005
        /*0042*/ 	.short	0x001c
        /*0044*/ 	.byte	0x00, 0xf0, 0x11, 0x00


	//----- nvinfo : EIATTR_KPARAM_INFO
	.align		4
.L_15:
        /*0048*/ 	.byte	0x04, 0x17
        /*004a*/ 	.short	(.L_17 - .L_16)
.L_16:
        /*004c*/ 	.word	0x00000000
        /*0050*/ 	.short	0x0004
        /*0052*/ 	.short	0x0018
        /*0054*/ 	.byte	0x00, 0xf0, 0x11, 0x00


	//----- nvinfo : EIATTR_KPARAM_INFO
	.align		4
.L_17:
        /*0058*/ 	.byte	0x04, 0x17
        /*005a*/ 	.short	(.L_19 - .L_18)
.L_18:
        /*005c*/ 	.word	0x00000000
        /*0060*/ 	.short	0x0003
        /*0062*/ 	.short	0x0014
        /*0064*/ 	.byte	0x00, 0xf0, 0x11, 0x00


	//----- nvinfo : EIATTR_KPARAM_INFO
	.align		4
.L_19:
        /*0068*/ 	.byte	0x04, 0x17
        /*006a*/ 	.short	(.L_21 - .L_20)
.L_20:
        /*006c*/ 	.word	0x00000000
        /*0070*/ 	.short	0x0002
        /*0072*/ 	.short	0x0010
        /*0074*/ 	.byte	0x00, 0xf0, 0x11, 0x00


	//----- nvinfo : EIATTR_KPARAM_INFO
	.align		4
.L_21:
        /*0078*/ 	.byte	0x04, 0x17
        /*007a*/ 	.short	(.L_23 - .L_22)
.L_22:
        /*007c*/ 	.word	0x00000000
        /*0080*/ 	.short	0x0001
        /*0082*/ 	.short	0x0008
        /*0084*/ 	.byte	0x00, 0xf5, 0x21, 0x00


	//----- nvinfo : EIATTR_KPARAM_INFO
	.align		4
.L_23:
        /*0088*/ 	.byte	0x04, 0x17
        /*008a*/ 	.short	(.L_25 - .L_24)
.L_24:
        /*008c*/ 	.word	0x00000000
        /*0090*/ 	.short	0x0000
        /*0092*/ 	.short	0x0000
        /*0094*/ 	.byte	0x00, 0xf5, 0x21, 0x00


	//----- nvinfo : EIATTR_SPARSE_MMA_MASK
	.align		4
.L_25:
        /*0098*/ 	.byte	0x03, 0x50
        /*009a*/ 	.short	0x0000


	//----- nvinfo : EIATTR_MAXREG_COUNT
	.align		4
        /*009c*/ 	.byte	0x03, 0x1b
        /*009e*/ 	.short	0x00ff


	//----- nvinfo : EIATTR_MERCURY_ISA_VERSION
	.align		4
        /*00a0*/ 	.byte	0x03, 0x5f
        /*00a2*/ 	.short	0x0101


	//----- nvinfo : EIATTR_VRC_CTA_INIT_COUNT
	.align		4
        /*00a4*/ 	.byte	0x02, 0x4a
	.zero		1
	.zero		1


	//----- nvinfo : EIATTR_EXIT_INSTR_OFFSETS
	.align		4
        /*00a8*/ 	.byte	0x04, 0x1c
        /*00aa*/ 	.short	(.L_27 - .L_26)


	//   ....[0]....
.L_26:
        /*00ac*/ 	.word	0x000000c0


	//   ....[1]....
        /*00b0*/ 	.word	0x00000fe0


	//----- nvinfo : EIATTR_CRS_STACK_SIZE
	.align		4
.L_27:
        /*00b4*/ 	.byte	0x04, 0x1e
        /*00b6*/ 	.short	(.L_29 - .L_28)
.L_28:
        /*00b8*/ 	.word	0x00000000


	//----- nvinfo : EIATTR_CBANK_PARAM_SIZE
	.align		4
.L_29:
        /*00bc*/ 	.byte	0x03, 0x19
        /*00be*/ 	.short	0x002c


	//----- nvinfo : EIATTR_PARAM_CBANK
	.align		4
        /*00c0*/ 	.byte	0x04, 0x0a
        /*00c2*/ 	.short	(.L_31 - .L_30)
	.align		4
.L_30:
        /*00c4*/ 	.word	index@(.nv.constant0._Z11max_pool_2dPfS_jjjjjjj)
        /*00c8*/ 	.short	0x0380
        /*00ca*/ 	.short	0x002c


	//----- nvinfo : EIATTR_SW_WAR
	.align		4
.L_31:
        /*00cc*/ 	.byte	0x04, 0x36
        /*00ce*/ 	.short	(.L_33 - .L_32)
.L_32:
        /*00d0*/ 	.word	0x00000008
.L_33:


//--------------------- .nv.callgraph             --------------------------
	.section	.nv.callgraph,"",@"SHT_CUDA_CALLGRAPH"
	.align	4
	.sectionentsize	8
	.align		4
        /*0000*/ 	.word	0x00000000
	.align		4
        /*0004*/ 	.word	0xffffffff
	.align		4
        /*0008*/ 	.word	0x00000000
	.align		4
        /*000c*/ 	.word	0xfffffffe
	.align		4
        /*0010*/ 	.word	0x00000000
	.align		4
        /*0014*/ 	.word	0xfffffffd
	.align		4
        /*0018*/ 	.word	0x00000000
	.align		4
        /*001c*/ 	.word	0xfffffffc


//--------------------- .text._Z11max_pool_2dPfS_jjjjjjj --------------------------
	.section	.text._Z11max_pool_2dPfS_jjjjjjj,"ax",@progbits
	.align	128
        .global         _Z11max_pool_2dPfS_jjjjjjj
        .type           _Z11max_pool_2dPfS_jjjjjjj,@function
        .size           _Z11max_pool_2dPfS_jjjjjjj,(.L_x_12 - _Z11max_pool_2dPfS_jjjjjjj)
        .other          _Z11max_pool_2dPfS_jjjjjjj,@"STO_CUDA_ENTRY STV_DEFAULT"
_Z11max_pool_2dPfS_jjjjjjj:
.text._Z11max_pool_2dPfS_jjjjjjj:
[----:B------:R-:W-:Y:S01]  /*0000*/  LDC R1, c[0x0][0x37c] ;  /* 0x0000df00ff017b82 */ /* 0x000fe20000000800 */
[----:B------:R-:W0:Y:S01]  /*0010*/  S2R R0, SR_CTAID.Y ;  /* 0x0000000000007919 */ /* 0x000e220000002600 */
[----:B------:R-:W1:Y:S01]  /*0020*/  LDCU UR4, c[0x0][0x360] ;  /* 0x00006c00ff0477ac */ /* 0x000e620008000800 */
[----:B------:R-:W0:Y:S01]  /*0030*/  S2R R5, SR_TID.Y ;  /* 0x0000000000057919 */ /* 0x000e220000002200 */
[----:B------:R-:W0:Y:S01]  /*0040*/  LDCU UR5, c[0x0][0x364] ;  /* 0x00006c80ff0577ac */ /* 0x000e220008000800 */
[----:B------:R-:W1:Y:S01]  /*0050*/  S2R R3, SR_CTAID.X ;  /* 0x0000000000037919 */ /* 0x000e620000002500 */
[----:B------:R-:W2:Y:S01]  /*0060*/  LDCU.64 UR6, c[0x0][0x398] ;  /* 0x00007300ff0677ac */ /* 0x000ea20008000a00 */
[----:B------:R-:W1:Y:S01]  /*0070*/  S2R R2, SR_TID.X ;  /* 0x0000000000027919 */ /* 0x000e620000002100 */
[----:B0-----:R-:W-:-:S05]  /*0080*/  IMAD R0, R0, UR5, R5 ;  /* 0x0000000500007c24 */ /* 0x001fca000f8e0205 */
[----:B--2---:R-:W-:Y:S01]  /*0090*/  ISETP.GE.U32.AND P0, PT, R0, UR6, PT ;  /* 0x0000000600007c0c */ /* 0x004fe2000bf06070 */
[----:B-1----:R-:W-:-:S05]  /*00a0*/  IMAD R3, R3, UR4, R2 ;  /* 0x0000000403037c24 */ /* 0x002fca000f8e0202 */
[----:B------:R-:W-:-:S13]  /*00b0*/  ISETP.GE.U32.OR P0, PT, R3, UR7, P0 ;  /* 0x0000000703007c0c */ /* 0x000fda0008706470 */
[----:B------:R-:W-:Y:S05]  /*00c0*/  @P0 EXIT ;  /* 0x000000000000094d */ /* 0x000fea0003800000 */
[----:B------:R-:W0:Y:S01]  /*00d0*/  LDCU UR4, c[0x0][0x3a0] ;  /* 0x00007400ff0477ac */ /* 0x000e220008000800 */
[----:B------:R-:W1:Y:S01]  /*00e0*/  LDC R8, c[0x0][0x3a8] ;  /* 0x0000ea00ff087b82 */ /* 0x000e620000000800 */
[----:B------:R-:W-:Y:S01]  /*00f0*/  BSSY.RECONVERGENT B0, `(.L_x_0) ;  /* 0x00000e9000007945 */ /* 0x000fe20003800200 */
[----:B------:R-:W-:Y:S01]  /*0100*/  IMAD.MOV.U32 R24, RZ, RZ, -0x800000 ;  /* 0xff800000ff187424 */ /* 0x000fe200078e00ff */
[----:B------:R-:W2:Y:S01]  /*0110*/  LDCU.64 UR6, c[0x0][0x358] ;  /* 0x00006b00ff0677ac */ /* 0x000ea20008000a00 */
[----:B0-----:R-:W-:-:S06]  /*0120*/  USHF.R.U32.HI UR4, URZ, 0x1, UR4 ;  /* 0x00000001ff047899 */ /* 0x001fcc0008011604 */
[CC--:B-1----:R-:W-:Y:S02]  /*0130*/  IMAD R2, R3.reuse, R8.reuse, UR4 ;  /* 0x0000000403027e24 */ /* 0x0c2fe4000f8e0208 */
[----:B------:R-:W-:Y:S02]  /*0140*/  IMAD R6, R3, R8, -UR4 ;  /* 0x8000000403067e24 */ /* 0x000fe4000f8e0208 */
[----:B------:R-:W-:-:S05]  /*0150*/  VIADD R2, R2, 0x1 ;  /* 0x0000000102027836 */ /* 0x000fca0000000000 */
[----:B------:R-:W-:-:S13]  /*0160*/  ISETP.GE.AND P0, PT, R6, R2, PT ;  /* 0x000000020600720c */ /* 0x000fda0003f06270 */
[----:B--2---:R-:W-:Y:S05]  /*0170*/  @P0 BRA `(.L_x_1) ;  /* 0x0000000c00800947 */ /* 0x004fea0003800000 */
[----:B------:R-:W0:Y:S01]  /*0180*/  LDC R9, c[0x0][0x3a4] ;  /* 0x0000e900ff097b82 */ /* 0x000e220000000800 */
[----:B------:R-:W-:-:S07]  /*0190*/  IMAD.MOV.U32 R24, RZ, RZ, -0x800000 ;  /* 0xff800000ff187424 */ /* 0x000fce00078e00ff */
[----:B------:R-:W1:Y:S01]  /*01a0*/  LDC R10, c[0x0][0x394] ;  /* 0x0000e500ff0a7b82 */ /* 0x000e620000000800 */
[----:B0-----:R-:W-:Y:S02]  /*01b0*/  SHF.R.U32.HI R7, RZ, 0x1, R9 ;  /* 0x00000001ff077819 */ /* 0x001fe40000011609 */
[C---:B------:R-:W-:Y:S02]  /*01c0*/  LOP3.LUT R11, R9.reuse, 0xfffffffe, RZ, 0xc0, !PT ;  /* 0xfffffffe090b7812 */ /* 0x040fe400078ec0ff */
[----:B------:R-:W-:Y:S01]  /*01d0*/  LOP3.LUT R9, R9, 0x6, RZ, 0xc0, !PT ;  /* 0x0000000609097812 */ /* 0x000fe200078ec0ff */
[----:B------:R-:W-:Y:S01]  /*01e0*/  VIADD R4, R7, 0x1 ;  /* 0x0000000107047836 */ /* 0x000fe20000000000 */
[----:B------:R-:W-:Y:S01]  /*01f0*/  ISETP.GE.U32.AND P3, PT, R11, 0x7, PT ;  /* 0x000000070b00780c */ /* 0x000fe20003f66070 */
[CC--:B------:R-:W-:Y:S01]  /*0200*/  IMAD R5, R0.reuse, R8.reuse, -R7 ;  /* 0x0000000800057224 */ /* 0x0c0fe200078e0a07 */
[----:B------:R-:W-:Y:S01]  /*0210*/  ISETP.GE.U32.AND P4, PT, R9, 0x3, PT ;  /* 0x000000030900780c */ /* 0x000fe20003f86070 */
[----:B------:R-:W-:-:S02]  /*0220*/  IMAD R8, R0, R8, R4 ;  /* 0x0000000800087224 */ /* 0x000fc400078e0204 */
[----:B------:R-:W-:Y:S02]  /*0230*/  IMAD.IADD R4, R7, 0x1, R4 ;  /* 0x0000000107047824 */ /* 0x000fe400078e0204 */
[C---:B------:R-:W-:Y:S01]  /*0240*/  VIADD R7, R5.reuse, 0x6 ;  /* 0x0000000605077836 */ /* 0x040fe20000000000 */
[C---:B------:R-:W-:Y:S01]  /*0250*/  ISETP.GE.AND P5, PT, R5.reuse, R8, PT ;  /* 0x000000080500720c */ /* 0x040fe20003fa6270 */
[C---:B------:R-:W-:Y:S01]  /*0260*/  VIADD R9, R5.reuse, 0x7 ;  /* 0x0000000705097836 */ /* 0x040fe20000000000 */
[----:B------:R-:W-:Y:S01]  /*0270*/  LOP3.LUT R4, R4, 0xfffffff8, RZ, 0xc0, !PT ;  /* 0xfffffff804047812 */ /* 0x000fe200078ec0ff */
[----:B-1----:R-:W-:-:S04]  /*0280*/  IMAD R11, R5, R10, R10 ;  /* 0x0000000a050b7224 */ /* 0x002fc800078e020a */
[----:B------:R-:W-:-:S07]  /*0290*/  IMAD.MOV R8, RZ, RZ, -R4 ;  /* 0x000000ffff087224 */ /* 0x000fce00078e0a04 */
.L_x_10:
[----:B------:R-:W-:Y:S04]  /*02a0*/  BSSY.RECONVERGENT B1, `(.L_x_2) ;  /* 0x00000ca000017945 */ /* 0x000fe80003800200 */
[----:B0-----:R-:W-:Y:S05]  /*02b0*/  @P5 BRA `(.L_x_3) ;  /* 0x0000000c00205947 */ /* 0x001fea0003800000 */
[----:B------:R-:W-:Y:S01]  /*02c0*/  IMAD.MOV.U32 R23, RZ, RZ, R5 ;  /* 0x000000ffff177224 */ /* 0x000fe200078e0005 */
[----:B------:R-:W-:Y:S06]  /*02d0*/  @!P3 BRA `(.L_x_4) ;  /* 0x0000000400b4b947 */ /* 0x000fec0003800000 */
[----:B------:R-:W0:Y:S01]  /*02e0*/  LDCU UR5, c[0x0][0x394] ;  /* 0x00007280ff0577ac */ /* 0x000e220008000800 */
[C---:B------:R-:W-:Y:S02]  /*02f0*/  VIADD R15, R5.reuse, 0x2 ;  /* 0x00000002050f7836 */ /* 0x040fe40000000000 */
[C---:B------:R-:W-:Y:S01]  /*0300*/  VIADD R19, R5.reuse, 0x4 ;  /* 0x0000000405137836 */ /* 0x040fe20000000000 */
[----:B------:R-:W1:Y:S01]  /*0310*/  LDCU UR4, c[0x0][0x390] ;  /* 0x00007200ff0477ac */ /* 0x000e620008000800 */
[C---:B------:R-:W-:Y:S02]  /*0320*/  VIADD R17, R5.reuse, 0x5 ;  /* 0x0000000505117836 */ /* 0x040fe40000000000 */
[----:B------:R-:W-:Y:S02]  /*0330*/  VIADD R13, R5, 0x3 ;  /* 0x00000003050d7836 */ /* 0x000fe40000000000 */
[----:B------:R-:W-:Y:S02]  /*0340*/  IMAD.IADD R4, R11, 0x1, R6 ;  /* 0x000000010b047824 */ /* 0x000fe400078e0206 */
[----:B------:R-:W-:Y:S01]  /*0350*/  IMAD.MOV.U32 R21, RZ, RZ, R8 ;  /* 0x000000ffff157224 */ /* 0x000fe200078e0008 */
[----:B0-----:R-:W-:Y:S01]  /*0360*/  ISETP.GE.U32.AND P6, PT, R6, UR5, PT ;  /* 0x0000000506007c0c */ /* 0x001fe2000bfc6070 */
[----:B------:R-:W-:-:S02]  /*0370*/  IMAD R10, R15, UR5, R6 ;  /* 0x000000050f0a7c24 */ /* 0x000fc4000f8e0206 */
[--C-:B------:R-:W-:Y:S02]  /*0380*/  IMAD R19, R19, UR5, R6.reuse ;  /* 0x0000000513137c24 */ /* 0x100fe4000f8e0206 */
[--C-:B------:R-:W-:Y:S02]  /*0390*/  IMAD R18, R17, UR5, R6.reuse ;  /* 0x0000000511127c24 */ /* 0x100fe4000f8e0206 */
[--C-:B------:R-:W-:Y:S02]  /*03a0*/  IMAD R12, R13, UR5, R6.reuse ;  /* 0x000000050d0c7c24 */ /* 0x100fe4000f8e0206 */
[--C-:B------:R-:W-:Y:S02]  /*03b0*/  IMAD R20, R7, UR5, R6.reuse ;  /* 0x0000000507147c24 */ /* 0x100fe4000f8e0206 */
[--C-:B------:R-:W-:Y:S02]  /*03c0*/  IMAD R22, R9, UR5, R6.reuse ;  /* 0x0000000509167c24 */ /* 0x100fe4000f8e0206 */
[----:B-1----:R-:W-:-:S07]  /*03d0*/  IMAD R23, R5, UR5, R6 ;  /* 0x0000000505177c24 */ /* 0x002fce000f8e0206 */
.L_x_5:
[C---:B------:R-:W-:Y:S01]  /*03e0*/  ISETP.GE.U32.OR P0, PT, R13.reuse, UR4, P6 ;  /* 0x000000040d007c0c */ /* 0x040fe2000b706470 */
[C---:B------:R-:W-:Y:S01]  /*03f0*/  VIADD R25, R13.reuse, 0xffffffff ;  /* 0xffffffff0d197836 */ /* 0x040fe20000000000 */
[C---:B------:R-:W-:Y:S01]  /*0400*/  LOP3.LUT R14, R13.reuse, R6, RZ, 0xfc, !PT ;  /* 0x000000060d0e7212 */ /* 0x040fe200078efcff */
[----:B------:R-:W-:-:S03]  /*0410*/  VIADD R17, R13, 0xfffffffe ;  /* 0xfffffffe0d117836 */ /* 0x000fc60000000000 */
[----:B------:R-:W-:Y:S02]  /*0420*/  ISETP.LT.OR P0, PT, R14, RZ, P0 ;  /* 0x000000ff0e00720c */ /* 0x000fe40000701670 */
[C---:B------:R-:W-:Y:S02]  /*0430*/  ISETP.GE.U32.OR P1, PT, R25.reuse, UR4, P6 ;  /* 0x0000000419007c0c */ /* 0x040fe4000b726470 */
[-C--:B------:R-:W-:Y:S02]  /*0440*/  LOP3.LUT R25, R25, R6.reuse, RZ, 0xfc, !PT ;  /* 0x0000000619197212 */ /* 0x080fe400078efcff */
[----:B------:R-:W-:Y:S02]  /*0450*/  ISETP.GE.U32.OR P2, PT, R17, UR4, P6 ;  /* 0x0000000411007c0c */ /* 0x000fe4000b746470 */
[----:B------:R-:W-:Y:S01]  /*0460*/  ISETP.LT.OR P1, PT, R25, RZ, P1 ;  /* 0x000000ff1900720c */ /* 0x000fe20000f21670 */
[----:B------:R-:W-:Y:S01]  /*0470*/  IMAD.MOV.U32 R25, RZ, RZ, -0x800000 ;  /* 0xff800000ff197424 */ /* 0x000fe200078e00ff */
[----:B------:R-:W-:-:S03]  /*0480*/  LOP3.LUT R17, R17, R6, RZ, 0xfc, !PT ;  /* 0x0000000611117212 */ /* 0x000fc600078efcff */
[----:B------:R-:W0:Y:S01]  /*0490*/  @!P0 LDC.64 R14, c[0x0][0x380] ;  /* 0x0000e000ff0e8b82 */ /* 0x000e220000000a00 */
[----:B------:R-:W-:-:S13]  /*04a0*/  ISETP.LT.OR P2, PT, R17, RZ, P2 ;  /* 0x000000ff1100720c */ /* 0x000fda0001741670 */
[----:B------:R-:W1:Y:S01]  /*04b0*/  @!P2 LDC.64 R16, c[0x0][0x380] ;  /* 0x0000e000ff10ab82 */ /* 0x000e620000000a00 */
[----:B0-----:R-:W-:-:S05]  /*04c0*/  @!P0 IMAD.WIDE.U32 R14, R12, 0x4, R14 ;  /* 0x000000040c0e8825 */ /* 0x001fca00078e000e */
[----:B------:R0:W2:Y:S01]  /*04d0*/  @!P0 LDG.E R25, desc[UR6][R14.64] ;  /* 0x000000060e198981 */ /* 0x0000a2000c1e1900 */
[----:B------:R-:W-:Y:S02]  /*04e0*/  IMAD.MOV.U32 R26, RZ, RZ, -0x800000 ;  /* 0xff800000ff1a7424 */ /* 0x000fe400078e00ff */
[----:B-1----:R-:W-:Y:S01]  /*04f0*/  @!P2 IMAD.WIDE.U32 R16, R4, 0x4, R16 ;  /* 0x000000040410a825 */ /* 0x002fe200078e0010 */
[----:B0-----:R-:W0:Y:S04]  /*0500*/  @!P1 LDC.64 R14, c[0x0][0x380] ;  /* 0x0000e000ff0e9b82 */ /* 0x001e280000000a00 */
[----:B------:R1:W3:Y:S01]  /*0510*/  @!P2 LDG.E R26, desc[UR6][R16.64] ;  /* 0x00000006101aa981 */ /* 0x0002e2000c1e1900 */
[----:B------:R-:W-:Y:S02]  /*0520*/  IMAD.MOV.U32 R27, RZ, RZ, -0x800000 ;  /* 0xff800000ff1b7424 */ /* 0x000fe400078e00ff */
[----:B0-----:R-:W-:-:S04]  /*0530*/  @!P1 IMAD.WIDE.U32 R28, R10, 0x4, R14 ;  /* 0x000000040a1c9825 */ /* 0x001fc800078e000e */
[----:B------:R-:W-:Y:S01]  /*0540*/  VIADD R15, R13, 0xfffffffd ;  /* 0xfffffffd0d0f7836 */ /* 0x000fe20000000000 */
[----:B------:R-:W4:Y:S01]  /*0550*/  @!P1 LDG.E R27, desc[UR6][R28.64] ;  /* 0x000000061c1b9981 */ /* 0x000f22000c1e1900 */
[----:B-1----:R-:W-:-:S03]  /*0560*/  IMAD.MOV.U32 R17, RZ, RZ, -0x800000 ;  /* 0xff800000ff117424 */ /* 0x002fc600078e00ff */
[C---:B------:R-:W-:Y:S02]  /*0570*/  ISETP.GE.U32.OR P0, PT, R15.reuse, UR4, P6 ;  /* 0x000000040f007c0c */ /* 0x040fe4000b706470 */
[----:B------:R-:W-:-:S04]  /*0580*/  LOP3.LUT R15, R15, R6, RZ, 0xfc, !PT ;  /* 0x000000060f0f7212 */ /* 0x000fc800078efcff */
[----:B------:R-:W-:-:S13]  /*0590*/  ISETP.LT.OR P0, PT, R15, RZ, P0 ;  /* 0x000000ff0f00720c */ /* 0x000fda0000701670 */
[----:B------:R-:W0:Y:S02]  /*05a0*/  @!P0 LDC.64 R14, c[0x0][0x380] ;  /* 0x0000e000ff0e8b82 */ /* 0x000e240000000a00 */
[----:B0-----:R-:W-:-:S05]  /*05b0*/  @!P0 IMAD.WIDE.U32 R14, R23, 0x4, R14 ;  /* 0x00000004170e8825 */ /* 0x001fca00078e000e */
[----:B------:R0:W5:Y:S01]  /*05c0*/  @!P0 LDG.E R17, desc[UR6][R14.64] ;  /* 0x000000060e118981 */ /* 0x000162000c1e1900 */
[----:B------:R-:W-:-:S05]  /*05d0*/  VIADD R16, R13, 0x1 ;  /* 0x000000010d107836 */ /* 0x000fca0000000000 */
[C---:B------:R-:W-:Y:S02]  /*05e0*/  ISETP.GE.U32.OR P0, PT, R16.reuse, UR4, P6 ;  /* 0x0000000410007c0c */ /* 0x040fe4000b706470 */
[----:B------:R-:W-:-:S04]  /*05f0*/  LOP3.LUT R16, R16, R6, RZ, 0xfc, !PT ;  /* 0x0000000610107212 */ /* 0x000fc800078efcff */
[----:B------:R-:W-:-:S13]  /*0600*/  ISETP.LT.OR P0, PT, R16, RZ, P0 ;  /* 0x000000ff1000720c */ /* 0x000fda0000701670 */
[----:B0-----:R-:W0:Y:S01]  /*0610*/  @!P0 LDC.64 R14, c[0x0][0x380] ;  /* 0x0000e000ff0e8b82 */ /* 0x001e220000000a00 */
[----:B-----5:R-:W-:-:S04]  /*0620*/  FSETP.GT.AND P1, PT, R17, R24, PT ;  /* 0x000000181100720b */ /* 0x020fc80003f24000 */
[----:B------:R-:W-:Y:S01]  /*0630*/  FSEL R29, R17, R24, P1 ;  /* 0x00000018111d7208 */ /* 0x000fe20000800000 */
[----:B------:R-:W-:Y:S02]  /*0640*/  IMAD.MOV.U32 R24, RZ, RZ, -0x800000 ;  /* 0xff800000ff187424 */ /* 0x000fe400078e00ff */
[----:B0-----:R-:W-:-:S04]  /*0650*/  @!P0 IMAD.WIDE.U32 R16, R19, 0x4, R14 ;  /* 0x0000000413108825 */ /* 0x001fc800078e000e */
[----:B------:R-:W-:Y:S01]  /*0660*/  VIADD R15, R13, 0x2 ;  /* 0x000000020d0f7836 */ /* 0x000fe20000000000 */
[----:B------:R0:W5:Y:S01]  /*0670*/  @!P0 LDG.E R24, desc[UR6][R16.64] ;  /* 0x0000000610188981 */ /* 0x000162000c1e1900 */
[----:B---3--:R-:W-:-:S03]  /*0680*/  FSETP.GT.AND P1, PT, R26, R29, PT ;  /* 0x0000001d1a00720b */ /* 0x008fc60003f24000 */
[C---:B------:R-:W-:Y:S02]  /*0690*/  ISETP.GE.U32.OR P0, PT, R15.reuse, UR4, P6 ;  /* 0x000000040f007c0c */ /* 0x040fe4000b706470 */
[----:B------:R-:W-:Y:S02]  /*06a0*/  LOP3.LUT R15, R15, R6, RZ, 0xfc, !PT ;  /* 0x000000060f0f7212 */ /* 0x000fe400078efcff */
[----:B------:R-:W-:Y:S02]  /*06b0*/  FSEL R26, R26, R29, P1 ;  /* 0x0000001d1a1a7208 */ /* 0x000fe40000800000 */
[----:B------:R-:W-:Y:S01]  /*06c0*/  ISETP.LT.OR P0, PT, R15, RZ, P0 ;  /* 0x000000ff0f00720c */ /* 0x000fe20000701670 */
[----:B0-----:R-:W-:-:S12]  /*06d0*/  IMAD.MOV.U32 R16, RZ, RZ, -0x800000 ;  /* 0xff800000ff107424 */ /* 0x001fd800078e00ff */
[----:B------:R-:W0:Y:S02]  /*06e0*/  @!P0 LDC.64 R14, c[0x0][0x380] ;  /* 0x0000e000ff0e8b82 */ /* 0x000e240000000a00 */
[----:B0-----:R-:W-:-:S04]  /*06f0*/  @!P0 IMAD.WIDE.U32 R28, R18, 0x4, R14 ;  /* 0x00000004121c8825 */ /* 0x001fc800078e000e */
[----:B------:R-:W-:Y:S01]  /*0700*/  VIADD R15, R13, 0x3 ;  /* 0x000000030d0f7836 */ /* 0x000fe20000000000 */
[----:B------:R0:W3:Y:S01]  /*0710*/  @!P0 LDG.E R16, desc[UR6][R28.64] ;  /* 0x000000061c108981 */ /* 0x0000e2000c1e1900 */
[----:B----4-:R-:W-:-:S03]  /*0720*/  FSETP.GT.AND P1, PT, R27, R26, PT ;  /* 0x0000001a1b00720b */ /* 0x010fc60003f24000 */
        /* <DEDUP_REMOVED lines=8> */
[----:B------:R0:W4:Y:S01]  /*07b0*/  @!P0 LDG.E R28, desc[UR6][R26.64] ;  /* 0x000000061a1c8981 */ /* 0x000122000c1e1900 */
[----:B--2---:R-:W-:-:S03]  /*07c0*/  FSETP.GT.AND P1, PT, R25, R17, PT ;  /* 0x000000111900720b */ /* 0x004fc60003f24000 */
[C---:B------:R-:W-:Y:S02]  /*07d0*/  ISETP.GE.U32.OR P0, PT, R15.reuse, UR4, P6 ;  /* 0x000000040f007c0c */ /* 0x040fe4000b706470 */
[----:B------:R-:W-:Y:S02]  /*07e0*/  LOP3.LUT R15, R15, R6, RZ, 0xfc, !PT ;  /* 0x000000060f0f7212 */ /* 0x000fe400078efcff */
[----:B------:R-:W-:Y:S02]  /*07f0*/  FSEL R25, R25, R17, P1 ;  /* 0x0000001119197208 */ /* 0x000fe40000800000 */
[----:B------:R-:W-:Y:S01]  /*0800*/  ISETP.LT.OR P0, PT, R15, RZ, P0 ;  /* 0x000000ff0f00720c */ /* 0x000fe20000701670 */
[----:B0-----:R-:W0:Y:S01]  /*0810*/  LDC R27, c[0x0][0x394] ;  /* 0x0000e500ff1b7b82 */ /* 0x001e220000000800 */
[----:B------:R-:W-:-:S11]  /*0820*/  MOV R17, 0xff800000 ;  /* 0xff80000000117802 */ /* 0x000fd60000000f00 */
[----:B------:R-:W1:Y:S02]  /*0830*/  @!P0 LDC.64 R14, c[0x0][0x380] ;  /* 0x0000e000ff0e8b82 */ /* 0x000e640000000a00 */
[----:B-1----:R-:W-:-:S05]  /*0840*/  @!P0 IMAD.WIDE.U32 R14, R22, 0x4, R14 ;  /* 0x00000004160e8825 */ /* 0x002fca00078e000e */
[----:B------:R-:W2:Y:S01]  /*0850*/  @!P0 LDG.E R17, desc[UR6][R14.64] ;  /* 0x000000060e118981 */ /* 0x000ea2000c1e1900 */
[----:B------:R-:W-:Y:S02]  /*0860*/  VIADD R21, R21, 0x8 ;  /* 0x0000000815157836 */ /* 0x000fe40000000000 */
[C---:B0-----:R-:W-:Y:S02]  /*0870*/  IMAD R12, R27.reuse, 0x8, R12 ;  /* 0x000000081b0c7824 */ /* 0x041fe400078e020c */
[----:B------:R-:W-:Y:S01]  /*0880*/  IMAD R4, R27, 0x8, R4 ;  /* 0x000000081b047824 */ /* 0x000fe200078e0204 */
[----:B------:R-:W-:Y:S01]  /*0890*/  ISETP.NE.AND P1, PT, R21, RZ, PT ;  /* 0x000000ff1500720c */ /* 0x000fe20003f25270 */
[C---:B------:R-:W-:Y:S02]  /*08a0*/  IMAD R10, R27.reuse, 0x8, R10 ;  /* 0x000000081b0a7824 */ /* 0x040fe400078e020a */
[C---:B------:R-:W-:Y:S02]  /*08b0*/  IMAD R19, R27.reuse, 0x8, R19 ;  /* 0x000000081b137824 */ /* 0x040fe400078e0213 */
[----:B------:R-:W-:-:S02]  /*08c0*/  IMAD R18, R27, 0x8, R18 ;  /* 0x000000081b127824 */ /* 0x000fc400078e0212 */
[C---:B------:R-:W-:Y:S02]  /*08d0*/  IMAD R20, R27.reuse, 0x8, R20 ;  /* 0x000000081b147824 */ /* 0x040fe400078e0214 */
[C---:B------:R-:W-:Y:S02]  /*08e0*/  IMAD R22, R27.reuse, 0x8, R22 ;  /* 0x000000081b167824 */ /* 0x040fe400078e0216 */
[----:B------:R-:W-:Y:S02]  /*08f0*/  IMAD R23, R27, 0x8, R23 ;  /* 0x000000081b177824 */ /* 0x000fe400078e0217 */
[----:B------:R-:W-:Y:S01]  /*0900*/  VIADD R13, R13, 0x8 ;  /* 0x000000080d0d7836 */ /* 0x000fe20000000000 */
[----:B-----5:R-:W-:-:S04]  /*0910*/  FSETP.GT.AND P0, PT, R24, R25, PT ;  /* 0x000000191800720b */ /* 0x020fc80003f04000 */
[----:B------:R-:W-:-:S04]  /*0920*/  FSEL R25, R24, R25, P0 ;  /* 0x0000001918197208 */ /* 0x000fc80000000000 */
[----:B---3--:R-:W-:-:S04]  /*0930*/  FSETP.GT.AND P0, PT, R16, R25, PT ;  /* 0x000000191000720b */ /* 0x008fc80003f04000 */
[----:B------:R-:W-:-:S04]  /*0940*/  FSEL R25, R16, R25, P0 ;  /* 0x0000001910197208 */ /* 0x000fc80000000000 */
[----:B----4-:R-:W-:-:S04]  /*0950*/  FSETP.GT.AND P0, PT, R28, R25, PT ;  /* 0x000000191c00720b */ /* 0x010fc80003f04000 */
[----:B------:R-:W-:-:S04]  /*0960*/  FSEL R24, R28, R25, P0 ;  /* 0x000000191c187208 */ /* 0x000fc80000000000 */
[----:B--2---:R-:W-:-:S04]  /*0970*/  FSETP.GT.AND P0, PT, R17, R24, PT ;  /* 0x000000181100720b */ /* 0x004fc80003f04000 */
[----:B------:R-:W-:Y:S01]  /*0980*/  FSEL R24, R17, R24, P0 ;  /* 0x0000001811187208 */ /* 0x000fe20000000000 */
[----:B------:R-:W-:Y:S08]  /*0990*/  @P1 BRA `(.L_x_5) ;  /* 0xfffffff800901947 */ /* 0x000ff0000383ffff */
[----:B------:R-:W-:-:S07]  /*09a0*/  VIADD R23, R13, 0xfffffffd ;  /* 0xfffffffd0d177836 */ /* 0x000fce0000000000 */
.L_x_4:
[----:B------:R-:W0:Y:S01]  /*09b0*/  LDC.64 R12, c[0x0][0x390] ;  /* 0x0000e400ff0c7b82 */ /* 0x000e220000000a00 */
[----:B------:R-:W-:Y:S05]  /*09c0*/  @!P4 BRA `(.L_x_6) ;  /* 0x0000000000b8c947 */ /* 0x000fea0003800000 */
[----:B------:R-:W1:Y:S01]  /*09d0*/  LDCU.64 UR4, c[0x0][0x390] ;  /* 0x00007200ff0477ac */ /* 0x000e620008000a00 */
[C---:B------:R-:W-:Y:S01]  /*09e0*/  LOP3.LUT R4, R23.reuse, R6, RZ, 0xfc, !PT ;  /* 0x0000000617047212 */ /* 0x040fe200078efcff */
[C---:B------:R-:W-:Y:S02]  /*09f0*/  VIADD R15, R23.reuse, 0x1 ;  /* 0x00000001170f7836 */ /* 0x040fe40000000000 */
[C---:B------:R-:W-:Y:S02]  /*0a00*/  VIADD R17, R23.reuse, 0x3 ;  /* 0x0000000317117836 */ /* 0x040fe40000000000 */
[----:B------:R-:W-:Y:S01]  /*0a10*/  IMAD.MOV.U32 R25, RZ, RZ, -0x800000 ;  /* 0xff800000ff197424 */ /* 0x000fe200078e00ff */
[----:B-1----:R-:W-:Y:S01]  /*0a20*/  ISETP.GE.U32.AND P0, PT, R6, UR5, PT ;  /* 0x0000000506007c0c */ /* 0x002fe2000bf06070 */
[----:B------:R-:W-:-:S03]  /*0a30*/  IMAD R27, R23, UR5, R6 ;  /* 0x00000005171b7c24 */ /* 0x000fc6000f8e0206 */
[----:B------:R-:W-:Y:S02]  /*0a40*/  ISETP.GE.U32.OR P1, PT, R23, UR4, P0 ;  /* 0x0000000417007c0c */ /* 0x000fe40008726470 */
[C---:B------:R-:W-:Y:S02]  /*0a50*/  ISETP.GE.U32.OR P2, PT, R15.reuse, UR4, P0 ;  /* 0x000000040f007c0c */ /* 0x040fe40008746470 */
[----:B------:R-:W-:Y:S02]  /*0a60*/  ISETP.LT.OR P1, PT, R4, RZ, P1 ;  /* 0x000000ff0400720c */ /* 0x000fe40000f21670 */
[----:B------:R-:W-:Y:S01]  /*0a70*/  LOP3.LUT R4, R15, R6, RZ, 0xfc, !PT ;  /* 0x000000060f047212 */ /* 0x000fe200078efcff */
[----:B------:R-:W-:-:S03]  /*0a80*/  VIADD R15, R23, 0x2 ;  /* 0x00000002170f7836 */ /* 0x000fc60000000000 */
[----:B------:R-:W-:Y:S02]  /*0a90*/  ISETP.LT.OR P2, PT, R4, RZ, P2 ;  /* 0x000000ff0400720c */ /* 0x000fe40001741670 */
[C---:B------:R-:W-:Y:S02]  /*0aa0*/  ISETP.GE.U32.OR P6, PT, R15.reuse, UR4, P0 ;  /* 0x000000040f007c0c */ /* 0x040fe400087c6470 */
[-C--:B------:R-:W-:Y:S02]  /*0ab0*/  LOP3.LUT R15, R15, R6.reuse, RZ, 0xfc, !PT ;  /* 0x000000060f0f7212 */ /* 0x080fe400078efcff */
[----:B------:R-:W-:Y:S01]  /*0ac0*/  ISETP.GE.U32.OR P0, PT, R17, UR4, P0 ;  /* 0x0000000411007c0c */ /* 0x000fe20008706470 */
[----:B------:R-:W1:Y:S01]  /*0ad0*/  @!P1 LDC.64 R20, c[0x0][0x380] ;  /* 0x0000e000ff149b82 */ /* 0x000e620000000a00 */
[----:B------:R-:W-:Y:S02]  /*0ae0*/  ISETP.LT.OR P6, PT, R15, RZ, P6 ;  /* 0x000000ff0f00720c */ /* 0x000fe400037c1670 */
[----:B------:R-:W-:-:S04]  /*0af0*/  LOP3.LUT R17, R17, R6, RZ, 0xfc, !PT ;  /* 0x0000000611117212 */ /* 0x000fc800078efcff */
[----:B------:R-:W-:Y:S01]  /*0b00*/  ISETP.LT.OR P0, PT, R17, RZ, P0 ;  /* 0x000000ff1100720c */ /* 0x000fe20000701670 */
[----:B------:R-:W2:Y:S08]  /*0b10*/  @!P2 LDC.64 R14, c[0x0][0x380] ;  /* 0x0000e000ff0eab82 */ /* 0x000eb00000000a00 */
[----:B------:R-:W3:Y:S01]  /*0b20*/  @!P6 LDC.64 R16, c[0x0][0x380] ;  /* 0x0000e000ff10eb82 */ /* 0x000ee20000000a00 */
[----:B------:R-:W-:-:S07]  /*0b30*/  IMAD.MOV.U32 R4, RZ, RZ, -0x800000 ;  /* 0xff800000ff047424 */ /* 0x000fce00078e00ff */
[----:B------:R-:W4:Y:S01]  /*0b40*/  @!P0 LDC.64 R18, c[0x0][0x380] ;  /* 0x0000e000ff128b82 */ /* 0x000f220000000a00 */
[C---:B-1----:R-:W-:Y:S01]  /*0b50*/  @!P1 IMAD.WIDE.U32 R20, R27.reuse, 0x4, R20 ;  /* 0x000000041b149825 */ /* 0x042fe200078e0014 */
[----:B------:R-:W-:-:S04]  /*0b60*/  IADD3 R27, PT, PT, R27, UR5, RZ ;  /* 0x000000051b1b7c10 */ /* 0x000fc8000fffe0ff */
[----:B------:R-:W5:Y:S01]  /*0b70*/  @!P1 LDG.E R25, desc[UR6][R20.64] ;  /* 0x0000000614199981 */ /* 0x000f62000c1e1900 */
[----:B--2---:R-:W-:-:S04]  /*0b80*/  @!P2 IMAD.WIDE.U32 R14, R27, 0x4, R14 ;  /* 0x000000041b0ea825 */ /* 0x004fc800078e000e */
[----:B------:R-:W-:Y:S01]  /*0b90*/  VIADD R27, R27, UR5 ;  /* 0x000000051b1b7c36 */ /* 0x000fe20008000000 */
[----:B------:R-:W2:Y:S01]  /*0ba0*/  @!P2 LDG.E R4, desc[UR6][R14.64] ;  /* 0x000000060e04a981 */ /* 0x000ea2000c1e1900 */
[----:B------:R-:W-:Y:S02]  /*0bb0*/  IMAD.MOV.U32 R10, RZ, RZ, -0x800000 ;  /* 0xff800000ff0a7424 */ /* 0x000fe400078e00ff */
[----:B---3--:R-:W-:-:S04]  /*0bc0*/  @!P6 IMAD.WIDE.U32 R16, R27, 0x4, R16 ;  /* 0x000000041b10e825 */ /* 0x008fc800078e0010 */
[----:B------:R-:W-:Y:S01]  /*0bd0*/  @!P0 VIADD R27, R27, UR5 ;  /* 0x000000051b1b8c36 */ /* 0x000fe20008000000 */
[----:B------:R-:W3:Y:S01]  /*0be0*/  @!P6 LDG.E R10, desc[UR6][R16.64] ;  /* 0x00000006100ae981 */ /* 0x000ee2000c1e1900 */
[----:B------:R-:W-:Y:S02]  /*0bf0*/  IMAD.MOV.U32 R22, RZ, RZ, -0x800000 ;  /* 0xff800000ff167424 */ /* 0x000fe400078e00ff */
[----:B----4-:R-:W-:-:S05]  /*0c00*/  @!P0 IMAD.WIDE.U32 R18, R27, 0x4, R18 ;  /* 0x000000041b128825 */ /* 0x010fca00078e0012 */
[----:B------:R-:W4:Y:S01]  /*0c10*/  @!P0 LDG.E R22, desc[UR6][R18.64] ;  /* 0x0000000612168981 */ /* 0x000f22000c1e1900 */
[----:B------:R-:W-:Y:S01]  /*0c20*/  VIADD R23, R23, 0x4 ;  /* 0x0000000417177836 */ /* 0x000fe20000000000 */
[----:B-----5:R-:W-:-:S04]  /*0c30*/  FSETP.GT.AND P0, PT, R25, R24, PT ;  /* 0x000000181900720b */ /* 0x020fc80003f04000 */
[----:B------:R-:W-:-:S04]  /*0c40*/  FSEL R25, R25, R24, P0 ;  /* 0x0000001819197208 */ /* 0x000fc80000000000 */
[----:B--2---:R-:W-:-:S04]  /*0c50*/  FSETP.GT.AND P0, PT, R4, R25, PT ;  /* 0x000000190400720b */ /* 0x004fc80003f04000 */
[----:B------:R-:W-:-:S04]  /*0c60*/  FSEL R25, R4, R25, P0 ;  /* 0x0000001904197208 */ /* 0x000fc80000000000 */
[----:B---3--:R-:W-:-:S04]  /*0c70*/  FSETP.GT.AND P0, PT, R10, R25, PT ;  /* 0x000000190a00720b */ /* 0x008fc80003f04000 */
[----:B------:R-:W-:-:S04]  /*0c80*/  FSEL R25, R10, R25, P0 ;  /* 0x000000190a197208 */ /* 0x000fc80000000000 */
[----:B----4-:R-:W-:-:S04]  /*0c90*/  FSETP.GT.AND P0, PT, R22, R25, PT ;  /* 0x000000191600720b */ /* 0x010fc80003f04000 */
[----:B------:R-:W-:-:S09]  /*0ca0*/  FSEL R24, R22, R25, P0 ;  /* 0x0000001916187208 */ /* 0x000fd20000000000 */
.L_x_6:
[----:B------:R-:W1:Y:S01]  /*0cb0*/  LDCU UR4, c[0x0][0x3a4] ;  /* 0x00007480ff0477ac */ /* 0x000e620008000800 */
[----:B0-----:R-:W-:Y:S01]  /*0cc0*/  ISETP.GE.U32.AND P0, PT, R6, R13, PT ;  /* 0x0000000d0600720c */ /* 0x001fe20003f06070 */
[----:B-1----:R-:W-:-:S09]  /*0cd0*/  ULOP3.LUT UP0, URZ, UR4, 0x2, URZ, 0xc0, !UPT ;  /* 0x0000000204ff7892 */ /* 0x002fd2000f80c0ff */
[----:B------:R-:W-:Y:S05]  /*0ce0*/  BRA.U !UP0, `(.L_x_7) ;  /* 0x0000000108607547 */ /* 0x000fea000b800000 */
[----:B------:R-:W0:Y:S01]  /*0cf0*/  LDCU.64 UR4, c[0x0][0x390] ;  /* 0x00007200ff0477ac */ /* 0x000e220008000a00 */
[C---:B------:R-:W-:Y:S01]  /*0d00*/  LOP3.LUT R4, R23.reuse, R6, RZ, 0xfc, !PT ;  /* 0x0000000617047212 */ /* 0x040fe200078efcff */
[C---:B------:R-:W-:Y:S02]  /*0d10*/  VIADD R15, R23.reuse, 0x1 ;  /* 0x00000001170f7836 */ /* 0x040fe40000000000 */
[----:B------:R-:W-:Y:S01]  /*0d20*/  IMAD.MOV.U32 R19, RZ, RZ, -0x800000 ;  /* 0xff800000ff137424 */ /* 0x000fe200078e00ff */
[----:B0-----:R-:W-:Y:S01]  /*0d30*/  ISETP.GE.U32.AND P2, PT, R6, UR5, PT ;  /* 0x0000000506007c0c */ /* 0x001fe2000bf46070 */
[----:B------:R-:W-:-:S03]  /*0d40*/  IMAD R21, R23, UR5, R6 ;  /* 0x0000000517157c24 */ /* 0x000fc6000f8e0206 */
[----:B------:R-:W-:Y:S02]  /*0d50*/  ISETP.GE.U32.OR P1, PT, R23, UR4, P2 ;  /* 0x0000000417007c0c */ /* 0x000fe40009726470 */
[C---:B------:R-:W-:Y:S02]  /*0d60*/  ISETP.GE.U32.OR P2, PT, R15.reuse, UR4, P2 ;  /* 0x000000040f007c0c */ /* 0x040fe40009746470 */
[----:B------:R-:W-:Y:S02]  /*0d70*/  ISETP.LT.OR P1, PT, R4, RZ, P1 ;  /* 0x000000ff0400720c */ /* 0x000fe40000f21670 */
[----:B------:R-:W-:-:S04]  /*0d80*/  LOP3.LUT R4, R15, R6, RZ, 0xfc, !PT ;  /* 0x000000060f047212 */ /* 0x000fc800078efcff */
[----:B------:R-:W-:-:S07]  /*0d90*/  ISETP.LT.OR P2, PT, R4, RZ, P2 ;  /* 0x000000ff0400720c */ /* 0x000fce0001741670 */
[----:B------:R-:W0:Y:S08]  /*0da0*/  @!P1 LDC.64 R16, c[0x0][0x380] ;  /* 0x0000e000ff109b82 */ /* 0x000e300000000a00 */
[----:B------:R-:W1:Y:S01]  /*0db0*/  @!P2 LDC.64 R14, c[0x0][0x380] ;  /* 0x0000e000ff0eab82 */ /* 0x000e620000000a00 */
[----:B------:R-:W-:Y:S02]  /*0dc0*/  IMAD.MOV.U32 R4, RZ, RZ, -0x800000 ;  /* 0xff800000ff047424 */ /* 0x000fe400078e00ff */
[----:B0-----:R-:W-:-:S04]  /*0dd0*/  @!P1 IMAD.WIDE.U32 R16, R21, 0x4, R16 ;  /* 0x0000000415109825 */ /* 0x001fc800078e0010 */
[----:B------:R-:W-:Y:S01]  /*0de0*/  @!P2 VIADD R21, R21, UR5 ;  /* 0x000000051515ac36 */ /* 0x000fe20008000000 */
[----:B------:R-:W2:Y:S03]  /*0df0*/  @!P1 LDG.E R19, desc[UR6][R16.64] ;  /* 0x0000000610139981 */ /* 0x000ea6000c1e1900 */
[----:B-1----:R-:W-:-:S05]  /*0e00*/  @!P2 IMAD.WIDE.U32 R14, R21, 0x4, R14 ;  /* 0x00000004150ea825 */ /* 0x002fca00078e000e */
[----:B------:R-:W3:Y:S01]  /*0e10*/  @!P2 LDG.E R4, desc[UR6][R14.64] ;  /* 0x000000060e04a981 */ /* 0x000ee2000c1e1900 */
[----:B------:R-:W-:Y:S01]  /*0e20*/  VIADD R23, R23, 0x2 ;  /* 0x0000000217177836 */ /* 0x000fe20000000000 */
[----:B--2---:R-:W-:-:S04]  /*0e30*/  FSETP.GT.AND P1, PT, R19, R24, PT ;  /* 0x000000181300720b */ /* 0x004fc80003f24000 */
[----:B------:R-:W-:-:S04]  /*0e40*/  FSEL R19, R19, R24, P1 ;  /* 0x0000001813137208 */ /* 0x000fc80000800000 */
[----:B---3--:R-:W-:-:S04]  /*0e50*/  FSETP.GT.AND P1, PT, R4, R19, PT ;  /* 0x000000130400720b */ /* 0x008fc80003f24000 */
[----:B------:R-:W-:-:S09]  /*0e60*/  FSEL R24, R4, R19, P1 ;  /* 0x0000001304187208 */ /* 0x000fd20000800000 */
.L_x_7:
[C---:B------:R-:W-:Y:S01]  /*0e70*/  ISETP.GE.U32.OR P0, PT, R23.reuse, R12, P0 ;  /* 0x0000000c1700720c */ /* 0x040fe20000706470 */
[----:B------:R-:W-:Y:S01]  /*0e80*/  BSSY.RECONVERGENT B2, `(.L_x_8) ;  /* 0x0000009000027945 */ /* 0x000fe20003800200 */
[----:B------:R-:W-:Y:S01]  /*0e90*/  LOP3.LUT R4, R23, R6, RZ, 0xfc, !PT ;  /* 0x0000000617047212 */ /* 0x000fe200078efcff */
[----:B------:R-:W-:-:S03]  /*0ea0*/  IMAD.MOV.U32 R15, RZ, RZ, -0x800000 ;  /* 0xff800000ff0f7424 */ /* 0x000fc600078e00ff */
[----:B------:R-:W-:-:S13]  /*0eb0*/  ISETP.LT.OR P0, PT, R4, RZ, P0 ;  /* 0x000000ff0400720c */ /* 0x000fda0000701670 */
[----:B------:R-:W-:Y:S05]  /*0ec0*/  @P0 BRA `(.L_x_9) ;  /* 0x0000000000100947 */ /* 0x000fea0003800000 */
[----:B------:R-:W0:Y:S01]  /*0ed0*/  LDC.64 R14, c[0x0][0x380] ;  /* 0x0000e000ff0e7b82 */ /* 0x000e220000000a00 */
[----:B------:R-:W-:-:S04]  /*0ee0*/  IMAD R13, R23, R13, R6 ;  /* 0x0000000d170d7224 */ /* 0x000fc800078e0206 */
[----:B0-----:R-:W-:-:S05]  /*0ef0*/  IMAD.WIDE.U32 R12, R13, 0x4, R14 ;  /* 0x000000040d0c7825 */ /* 0x001fca00078e000e */
[----:B------:R0:W5:Y:S02]  /*0f00*/  LDG.E R15, desc[UR6][R12.64] ;  /* 0x000000060c0f7981 */ /* 0x000164000c1e1900 */
.L_x_9:
[----:B------:R-:W-:Y:S05]  /*0f10*/  BSYNC.RECONVERGENT B2 ;  /* 0x0000000000027941 */ /* 0x000fea0003800200 */
.L_x_8:
[----:B-----5:R-:W-:-:S04]  /*0f20*/  FSETP.GT.AND P0, PT, R15, R24, PT ;  /* 0x000000180f00720b */ /* 0x020fc80003f04000 */
[----:B------:R-:W-:-:S09]  /*0f30*/  FSEL R24, R15, R24, P0 ;  /* 0x000000180f187208 */ /* 0x000fd20000000000 */
.L_x_3:
[----:B------:R-:W-:Y:S05]  /*0f40*/  BSYNC.RECONVERGENT B1 ;  /* 0x0000000000017941 */ /* 0x000fea0003800200 */
.L_x_2:
[----:B------:R-:W-:-:S05]  /*0f50*/  VIADD R6, R6, 0x1 ;  /* 0x0000000106067836 */ /* 0x000fca0000000000 */
[----:B------:R-:W-:-:S13]  /*0f60*/  ISETP.NE.AND P0, PT, R6, R2, PT ;  /* 0x000000020600720c */ /* 0x000fda0003f05270 */
[----:B------:R-:W-:Y:S05]  /*0f70*/  @P0 BRA `(.L_x_10) ;  /* 0xfffffff000c80947 */ /* 0x000fea000383ffff */
.L_x_1:
[----:B------:R-:W-:Y:S05]  /*0f80*/  BSYNC.RECONVERGENT B0 ;  /* 0x0000000000007941 */ /* 0x000fea0003800200 */
.L_x_0:
[----:B------:R-:W1:Y:S01]  /*0f90*/  LDC.64 R4, c[0x0][0x388] ;  /* 0x0000e200ff047b82 */ /* 0x000e620000000a00 */
[----:B------:R-:W2:Y:S02]  /*0fa0*/  LDCU UR4, c[0x0][0x39c] ;  /* 0x00007380ff0477ac */ /* 0x000ea40008000800 */
[----:B--2---:R-:W-:-:S04]  /*0fb0*/  IMAD R3, R0, UR4, R3 ;  /* 0x0000000400037c24 */ /* 0x004fc8000f8e0203 */
[----:B-1----:R-:W-:-:S05]  /*0fc0*/  IMAD.WIDE.U32 R2, R3, 0x4, R4 ;  /* 0x0000000403027825 */ /* 0x002fca00078e0004 */
[----:B------:R-:W-:Y:S01]  /*0fd0*/  STG.E desc[UR6][R2.64], R24 ;  /* 0x0000001802007986 */ /* 0x000fe2000c101906 */
[----:B------:R-:W-:Y:S05]  /*0fe0*/  EXIT ;  /* 0x000000000000794d */ /* 0x000fea0003800000 */
.L_x_11:
[----:B------:R-:W-:-:S00]  /*0ff0*/  BRA `(.L_x_11) ;  /* 0xfffffffc00fc7947 */ /* 0x000fc0000383ffff */
[----:B------:R-:W-:-:S00]  /*1000*/  NOP ;  /* 0x0000000000007918 */ /* 0x000fc00000000000 */
[----:B------:R-:W-:-:S00]  /*1010*/  NOP ;  /* 0x0000000000007918 */ /* 0x000fc00000000000 */
[----:B------:R-:W-:-:S00]  /*1020*/  NOP ;  /* 0x0000000000007918 */ /* 0x000fc00000000000 */
[----:B------:R-:W-:-:S00]  /*1030*/  NOP ;  /* 0x0000000000007918 */ /* 0x000fc00000000000 */
[----:B------:R-:W-:-:S00]  /*1040*/  NOP ;  /* 0x0000000000007918 */ /* 0x000fc00000000000 */
[----:B------:R-:W-:-:S00]  /*1050*/  NOP ;  /* 0x0000000000007918 */ /* 0x000fc00000000000 */
[----:B------:R-:W-:-:S00]  /*1060*/  NOP ;  /* 0x0000000000007918 */ /* 0x000fc00000000000 */
[----:B------:R-:W-:-:S00]  /*1070*/  NOP ;  /* 0x0000000000007918 */ /* 0x000fc00000000000 */
.L_x_12:


//--------------------- .nv.shared.reserved.0     --------------------------
	.section	.nv.shared.reserved.0,"aw",@nobits
	.weak		__nv_reservedSMEM_offset_0_alias
	.size		__nv_reservedSMEM_offset_0_alias, 0, 64
	.other		__nv_reservedSMEM_offset_0_alias,@"STO_CUDA_RESERVED_SHARED STV_DEFAULT"
__nv_reservedSMEM_offset_0_alias:
	.zero		0
	.zero		64


//--------------------- .nv.constant0._Z11max_pool_2dPfS_jjjjjjj --------------------------
	.section	.nv.constant0._Z11max_pool_2dPfS_jjjjjjj,"a",@progbits
	.sectionflags	@""
	.align	4
.nv.constant0._Z11max_pool_2dPfS_jjjjjjj:
	.zero		940


//--------------------- SYMBOLS --------------------------

	.type		.nv.reservedSmem.offset0,@object
	.size		.nv.reservedSmem.offset0,0x4
